//
// Generated by NVIDIA NVVM Compiler
//
// Compiler Build ID: CL-36424714
// Cuda compilation tools, release 13.0, V13.0.88
// Based on NVVM 20.0.0
//

.version 9.0
.target sm_100
.address_size 64

	// .globl	_Z9transformPfS_iii

.visible .entry _Z9transformPfS_iii(
	.param .u64 .ptr .align 1 _Z9transformPfS_iii_param_0,
	.param .u64 .ptr .align 1 _Z9transformPfS_iii_param_1,
	.param .u32 _Z9transformPfS_iii_param_2,
	.param .u32 _Z9transformPfS_iii_param_3,
	.param .u32 _Z9transformPfS_iii_param_4
)
{
	.reg .pred 	%p<3>;
	.reg .b32 	%r<20>;
	.reg .b32 	%f<2>;
	.reg .b64 	%rd<9>;

	ld.param.u64 	%rd3, [_Z9transformPfS_iii_param_0];
	ld.param.u64 	%rd4, [_Z9transformPfS_iii_param_1];
	ld.param.u32 	%r8, [_Z9transformPfS_iii_param_2];
	ld.param.u32 	%r9, [_Z9transformPfS_iii_param_3];
	ld.param.u32 	%r10, [_Z9transformPfS_iii_param_4];
	mov.u32 	%r11, %tid.x;
	mov.u32 	%r12, %ctaid.x;
	mov.u32 	%r1, %ntid.x;
	mad.lo.s32 	%r19, %r12, %r1, %r11;
	mul.lo.s32 	%r13, %r9, %r8;
	mul.lo.s32 	%r3, %r13, %r10;
	setp.ge.u32 	%p1, %r19, %r3;
	@%p1 bra 	$L__BB0_3;
	mul.lo.s32 	%r4, %r10, %r9;
	mov.u32 	%r14, %nctaid.x;
	mul.lo.s32 	%r5, %r1, %r14;
	cvta.to.global.u64 	%rd1, %rd3;
	cvta.to.global.u64 	%rd2, %rd4;
$L__BB0_2:
	div.u32 	%r15, %r19, %r4;
	mul.lo.s32 	%r16, %r4, %r15;
	sub.s32 	%r17, %r19, %r16;
	mul.wide.u32 	%rd5, %r19, 4;
	add.s64 	%rd6, %rd1, %rd5;
	ld.global.f32 	%f1, [%rd6];
	mad.lo.s32 	%r18, %r17, %r8, %r15;
	mul.wide.u32 	%rd7, %r18, 4;
	add.s64 	%rd8, %rd2, %rd7;
	st.global.f32 	[%rd8], %f1;
	add.s32 	%r19, %r19, %r5;
	setp.lt.u32 	%p2, %r19, %r3;
	@%p2 bra 	$L__BB0_2;
$L__BB0_3:
	ret;

}


// ===== COMPILED SASS (sm_100) =====

	.target	sm_100

	.elftype	@"ET_EXEC"


//--------------------- .note.nv.tkinfo           --------------------------
	.section	.note.nv.tkinfo,"",@"SHT_NOTE"
	.sectionflags	@"SHF_NOTE_NV_TKINFO"
	.tkinfo
        /*0018*/ 	.word	0x00000002
        /*0030*/ 	.string	""
        /*0030*/ 	.string	"ptxas"
        /*0030*/ 	.string	"Cuda compilation tools, release 13.0, V13.0.88"
        /*0030*/ 	.string	"Build cuda_13.0.r13.0/compiler.36424714_0"
        /*0030*/ 	.string	"-arch sm_100 -m 64 "



//--------------------- .note.nv.cuinfo           --------------------------
	.section	.note.nv.cuinfo,"",@"SHT_NOTE"
	.sectionflags	@"SHF_NOTE_NV_CUINFO"
        /*0018*/ 	.short	0x0002
        /*001a*/ 	.short	0x0064
        /*001c*/ 	.short	0x0082
	.zero		2


//--------------------- .nv.info                  --------------------------
	.section	.nv.info,"",@"SHT_CUDA_INFO"
	.align	4


	//----- nvinfo : EIATTR_REGCOUNT
	.align		4
        /*0000*/ 	.byte	0x04, 0x2f
        /*0002*/ 	.short	(.L_1 - .L_0)
	.align		4
.L_0:
        /*0004*/ 	.word	index@(_Z9transformPfS_iii)
        /*0008*/ 	.word	0x00000014


	//----- nvinfo : EIATTR_FRAME_SIZE
	.align		4
.L_1:
        /*000c*/ 	.byte	0x04, 0x11
        /*000e*/ 	.short	(.L_3 - .L_2)
	.align		4
.L_2:
        /*0010*/ 	.word	index@(_Z9transformPfS_iii)
        /*0014*/ 	.word	0x00000000


	//----- nvinfo : EIATTR_MIN_STACK_SIZE
	.align		4
.L_3:
        /*0018*/ 	.byte	0x04, 0x12
        /*001a*/ 	.short	(.L_5 - .L_4)
	.align		4
.L_4:
        /*001c*/ 	.word	index@(_Z9transformPfS_iii)
        /*0020*/ 	.word	0x00000000
.L_5:


//--------------------- .nv.compat                --------------------------
	.section	.nv.compat,"",@"SHT_CUDA_COMPAT_INFO"
	.align	4
        /*0000*/ 	.byte	0x02, 0x09, 0x00, 0x00, 0x02, 0x02, 0x01, 0x00, 0x02, 0x05, 0x05, 0x00, 0x03, 0x07, 0x01, 0x01
        /*0010*/ 	.byte	0x02, 0x03, 0x00, 0x00, 0x02, 0x06, 0x01, 0x00, 0x04, 0x0b, 0x08, 0x00, 0x09, 0x00, 0x00, 0x00
        /*0020*/ 	.byte	0x00, 0x00, 0x00, 0x00


//--------------------- .nv.info._Z9transformPfS_iii --------------------------
	.section	.nv.info._Z9transformPfS_iii,"",@"SHT_CUDA_INFO"
	.sectionflags	@""
	.align	4


	//----- nvinfo : EIATTR_CUDA_API_VERSION
	.align		4
        /*0000*/ 	.byte	0x04, 0x37
        /*0002*/ 	.short	(.L_7 - .L_6)
.L_6:
        /*0004*/ 	.word	0x00000082


	//----- nvinfo : EIATTR_KPARAM_INFO
	.align		4
.L_7:
        /*0008*/ 	.byte	0x04, 0x17
        /*000a*/ 	.short	(.L_9 - .L_8)
.L_8:
        /*000c*/ 	.word	0x00000000
        /*0010*/ 	.short	0x0004
        /*0012*/ 	.short	0x0018
        /*0014*/ 	.byte	0x00, 0xf0, 0x11, 0x00


	//----- nvinfo : EIATTR_KPARAM_INFO
	.align		4
.L_9:
        /*0018*/ 	.byte	0x04, 0x17
        /*001a*/ 	.short	(.L_11 - .L_10)
.L_10:
        /*001c*/ 	.word	0x00000000
        /*0020*/ 	.short	0x0003
        /*0022*/ 	.short	0x0014
        /*0024*/ 	.byte	0x00, 0xf0, 0x11, 0x00


	//----- nvinfo : EIATTR_KPARAM_INFO
	.align		4
.L_11:
        /*0028*/ 	.byte	0x04, 0x17
        /*002a*/ 	.short	(.L_13 - .L_12)
.L_12:
        /*002c*/ 	.word	0x00000000
        /*0030*/ 	.short	0x0002
        /*0032*/ 	.short	0x0010
        /*0034*/ 	.byte	0x00, 0xf0, 0x11, 0x00


	//----- nvinfo : EIATTR_KPARAM_INFO
	.align		4
.L_13:
        /*0038*/ 	.byte	0x04, 0x17
        /*003a*/ 	.short	(.L_15 - .L_14)
.L_14:
        /*003c*/ 	.word	0x00000000
        /*0040*/ 	.short	0x0001
        /*0042*/ 	.short	0x0008
        /*0044*/ 	.byte	0x00, 0xf5, 0x21, 0x00


	//----- nvinfo : EIATTR_KPARAM_INFO
	.align		4
.L_15:
        /*0048*/ 	.byte	0x04, 0x17
        /*004a*/ 	.short	(.L_17 - .L_16)
.L_16:
        /*004c*/ 	.word	0x00000000
        /*0050*/ 	.short	0x0000
        /*0052*/ 	.short	0x0000
        /*0054*/ 	.byte	0x00, 0xf5, 0x21, 0x00


	//----- nvinfo : EIATTR_SPARSE_MMA_MASK
	.align		4
.L_17:
        /*0058*/ 	.byte	0x03, 0x50
        /*005a*/ 	.short	0x0000


	//----- nvinfo : EIATTR_MAXREG_COUNT
	.align		4
        /*005c*/ 	.byte	0x03, 0x1b
        /*005e*/ 	.short	0x00ff


	//----- nvinfo : EIATTR_MERCURY_ISA_VERSION
	.align		4
        /*0060*/ 	.byte	0x03, 0x5f
        /*0062*/ 	.short	0x0101


	//----- nvinfo : EIATTR_VRC_CTA_INIT_COUNT
	.align		4
        /*0064*/ 	.byte	0x02, 0x4a
	.zero		1
	.zero		1


	//----- nvinfo : EIATTR_EXIT_INSTR_OFFSETS
	.align		4
        /*0068*/ 	.byte	0x04, 0x1c
        /*006a*/ 	.short	(.L_19 - .L_18)


	//   ....[0]....
.L_18:
        /*006c*/ 	.word	0x000000a0


	//   ....[1]....
        /*0070*/ 	.word	0x000002e0


	//----- nvinfo : EIATTR_CRS_STACK_SIZE
	.align		4
.L_19:
        /*0074*/ 	.byte	0x04, 0x1e
        /*0076*/ 	.short	(.L_21 - .L_20)
.L_20:
        /*0078*/ 	.word	0x00000000


	//----- nvinfo : EIATTR_CBANK_PARAM_SIZE
	.align		4
.L_21:
        /*007c*/ 	.byte	0x03, 0x19
        /*007e*/ 	.short	0x001c


	//----- nvinfo : EIATTR_PARAM_CBANK
	.align		4
        /*0080*/ 	.byte	0x04, 0x0a
        /*0082*/ 	.short	(.L_23 - .L_22)
	.align		4
.L_22:
        /*0084*/ 	.word	index@(.nv.constant0._Z9transformPfS_iii)
        /*0088*/ 	.short	0x0380
        /*008a*/ 	.short	0x001c


	//----- nvinfo : EIATTR_SW_WAR
	.align		4
.L_23:
        /*008c*/ 	.byte	0x04, 0x36
        /*008e*/ 	.short	(.L_25 - .L_24)
.L_24:
        /*0090*/ 	.word	0x00000008
.L_25:


//--------------------- .nv.callgraph             --------------------------
	.section	.nv.callgraph,"",@"SHT_CUDA_CALLGRAPH"
	.align	4
	.sectionentsize	8
	.align		4
        /*0000*/ 	.word	0x00000000
	.align		4
        /*0004*/ 	.word	0xffffffff
	.align		4
        /*0008*/ 	.word	0x00000000
	.align		4
        /*000c*/ 	.word	0xfffffffe
	.align		4
        /*0010*/ 	.word	0x00000000
	.align		4
        /*0014*/ 	.word	0xfffffffd
	.align		4
        /*0018*/ 	.word	0x00000000
	.align		4
        /*001c*/ 	.word	0xfffffffc


//--------------------- .text._Z9transformPfS_iii --------------------------
	.section	.text._Z9transformPfS_iii,"ax",@progbits
	.align	128
        .global         _Z9transformPfS_iii
        .type           _Z9transformPfS_iii,@function
        .size           _Z9transformPfS_iii,(.L_x_2 - _Z9transformPfS_iii)
        .other          _Z9transformPfS_iii,@"STO_CUDA_ENTRY STV_DEFAULT"
_Z9transformPfS_iii:
.text._Z9transformPfS_iii:
[----:B------:R-:W-:Y:S01]  /*0000*/  LDC R1, c[0x0][0x37c] ;  /* 0x0000df00ff017b82 */ /* 0x000fe20000000800 */
[----:B------:R-:W0:Y:S07]  /*0010*/  S2R R0, SR_TID.X ;  /* 0x0000000000007919 */ /* 0x000e2e0000002100 */
[----:B------:R-:W0:Y:S01]  /*0020*/  S2UR UR6, SR_CTAID.X ;  /* 0x00000000000679c3 */ /* 0x000e220000002500 */
[----:B------:R-:W1:Y:S01]  /*0030*/  LDCU.64 UR10, c[0x0][0x390] ;  /* 0x00007200ff0a77ac */ /* 0x000e620008000a00 */
[----:B------:R-:W2:Y:S06]  /*0040*/  LDCU UR5, c[0x0][0x398] ;  /* 0x00007300ff0577ac */ /* 0x000eac0008000800 */
[----:B------:R-:W0:Y:S01]  /*0050*/  LDC R9, c[0x0][0x360] ;  /* 0x0000d800ff097b82 */ /* 0x000e220000000800 */
[----:B-1----:R-:W-:-:S04]  /*0060*/  UIMAD UR4, UR11, UR10, URZ ;  /* 0x0000000a0b0472a4 */ /* 0x002fc8000f8e02ff */
[----:B--2---:R-:W-:Y:S01]  /*0070*/  UIMAD UR4, UR4, UR5, URZ ;  /* 0x00000005040472a4 */ /* 0x004fe2000f8e02ff */
[----:B0-----:R-:W-:-:S05]  /*0080*/  IMAD R0, R9, UR6, R0 ;  /* 0x0000000609007c24 */ /* 0x001fca000f8e0200 */
[----:B------:R-:W-:-:S13]  /*0090*/  ISETP.GE.U32.AND P0, PT, R0, UR4, PT ;  /* 0x0000000400007c0c */ /* 0x000fda000bf06070 */
[----:B------:R-:W-:Y:S05]  /*00a0*/  @P0 EXIT ;  /* 0x000000000000094d */ /* 0x000fea0003800000 */
[----:B------:R-:W-:Y:S01]  /*00b0*/  UIMAD UR5, UR11, UR5, URZ ;  /* 0x000000050b0572a4 */ /* 0x000fe2000f8e02ff */
[----:B------:R-:W0:Y:S01]  /*00c0*/  LDC.64 R2, c[0x0][0x380] ;  /* 0x0000e000ff027b82 */ /* 0x000e220000000a00 */
[----:B------:R-:W1:Y:S04]  /*00d0*/  LDCU UR6, c[0x0][0x370] ;  /* 0x00006e00ff0677ac */ /* 0x000e680008000800 */
[----:B------:R-:W-:Y:S01]  /*00e0*/  IADD3 R11, PT, PT, RZ, -UR5, RZ ;  /* 0x80000005ff0b7c10 */ /* 0x000fe2000fffe0ff */
[----:B------:R-:W2:Y:S01]  /*00f0*/  LDCU.64 UR8, c[0x0][0x358] ;  /* 0x00006b00ff0877ac */ /* 0x000ea20008000a00 */
[----:B------:R-:W-:Y:S01]  /*0100*/  ISETP.NE.U32.AND P0, PT, RZ, UR5, PT ;  /* 0x00000005ff007c0c */ /* 0x000fe2000bf05070 */
[----:B------:R-:W3:Y:S01]  /*0110*/  I2F.U32.RP R8, UR5 ;  /* 0x0000000500087d06 */ /* 0x000ee20008209000 */
[----:B------:R-:W4:Y:S01]  /*0120*/  LDC.64 R4, c[0x0][0x388] ;  /* 0x0000e200ff047b82 */ /* 0x000f220000000a00 */
[----:B------:R-:W-:Y:S01]  /*0130*/  LOP3.LUT R13, RZ, UR5, RZ, 0x33, !PT ;  /* 0x00000005ff0d7c12 */ /* 0x000fe2000f8e33ff */
[----:B-1----:R-:W-:-:S05]  /*0140*/  IMAD R9, R9, UR6, RZ ;  /* 0x0000000609097c24 */ /* 0x002fca000f8e02ff */
[----:B---3--:R-:W1:Y:S02]  /*0150*/  MUFU.RCP R8, R8 ;  /* 0x0000000800087308 */ /* 0x008e640000001000 */
[----:B-1----:R-:W-:-:S06]  /*0160*/  IADD3 R6, PT, PT, R8, 0xffffffe, RZ ;  /* 0x0ffffffe08067810 */ /* 0x002fcc0007ffe0ff */
[----:B------:R1:W3:Y:S02]  /*0170*/  F2I.FTZ.U32.TRUNC.NTZ R7, R6 ;  /* 0x0000000600077305 */ /* 0x0002e4000021f000 */
[----:B-1----:R-:W-:Y:S02]  /*0180*/  HFMA2 R6, -RZ, RZ, 0, 0 ;  /* 0x00000000ff067431 */ /* 0x002fe400000001ff */
[----:B---3--:R-:W-:-:S04]  /*0190*/  IMAD R11, R11, R7, RZ ;  /* 0x000000070b0b7224 */ /* 0x008fc800078e02ff */
[----:B0-2-4-:R-:W-:-:S07]  /*01a0*/  IMAD.HI.U32 R11, R7, R11, R6 ;  /* 0x0000000b070b7227 */ /* 0x015fce00078e0006 */
.L_x_0:
[----:B0-----:R-:W-:-:S05]  /*01b0*/  IMAD.WIDE.U32 R6, R0, 0x4, R2 ;  /* 0x0000000400067825 */ /* 0x001fca00078e0002 */
[----:B------:R0:W2:Y:S01]  /*01c0*/  LDG.E R17, desc[UR8][R6.64] ;  /* 0x0000000806117981 */ /* 0x0000a2000c1e1900 */
[----:B------:R-:W-:Y:S01]  /*01d0*/  IMAD.HI.U32 R8, R11, R0, RZ ;  /* 0x000000000b087227 */ /* 0x000fe200078e00ff */
[----:B------:R-:W-:-:S03]  /*01e0*/  UIADD3 UR6, UPT, UPT, -UR5, URZ, URZ ;  /* 0x000000ff05067290 */ /* 0x000fc6000fffe1ff */
[----:B------:R-:W-:-:S04]  /*01f0*/  IMAD.MOV R15, RZ, RZ, -R8 ;  /* 0x000000ffff0f7224 */ /* 0x000fc800078e0a08 */
[----:B------:R-:W-:-:S05]  /*0200*/  IMAD R10, R15, UR5, R0 ;  /* 0x000000050f0a7c24 */ /* 0x000fca000f8e0200 */
[----:B------:R-:W-:-:S13]  /*0210*/  ISETP.GE.U32.AND P1, PT, R10, UR5, PT ;  /* 0x000000050a007c0c */ /* 0x000fda000bf26070 */
[----:B------:R-:W-:Y:S01]  /*0220*/  @P1 IADD3 R10, PT, PT, R10, -UR5, RZ ;  /* 0x800000050a0a1c10 */ /* 0x000fe2000fffe0ff */
[----:B------:R-:W-:-:S03]  /*0230*/  @P1 VIADD R8, R8, 0x1 ;  /* 0x0000000108081836 */ /* 0x000fc60000000000 */
[----:B------:R-:W-:-:S13]  /*0240*/  ISETP.GE.U32.AND P2, PT, R10, UR5, PT ;  /* 0x000000050a007c0c */ /* 0x000fda000bf46070 */
[----:B------:R-:W-:-:S04]  /*0250*/  @P2 IADD3 R8, PT, PT, R8, 0x1, RZ ;  /* 0x0000000108082810 */ /* 0x000fc80007ffe0ff */
[----:B------:R-:W-:-:S05]  /*0260*/  SEL R15, R13, R8, !P0 ;  /* 0x000000080d0f7207 */ /* 0x000fca0004000000 */
[----:B0-----:R-:W-:Y:S01]  /*0270*/  IMAD R6, R15, UR6, R0 ;  /* 0x000000060f067c24 */ /* 0x001fe2000f8e0200 */
[----:B------:R-:W-:-:S03]  /*0280*/  IADD3 R0, PT, PT, R9, R0, RZ ;  /* 0x0000000009007210 */ /* 0x000fc60007ffe0ff */
[----:B------:R-:W-:Y:S01]  /*0290*/  IMAD R7, R6, UR10, R15 ;  /* 0x0000000a06077c24 */ /* 0x000fe2000f8e020f */
[----:B------:R-:W-:-:S03]  /*02a0*/  ISETP.GE.U32.AND P1, PT, R0, UR4, PT ;  /* 0x0000000400007c0c */ /* 0x000fc6000bf26070 */
[----:B------:R-:W-:-:S05]  /*02b0*/  IMAD.WIDE.U32 R6, R7, 0x4, R4 ;  /* 0x0000000407067825 */ /* 0x000fca00078e0004 */
[----:B--2---:R0:W-:Y:S05]  /*02c0*/  STG.E desc[UR8][R6.64], R17 ;  /* 0x0000001106007986 */ /* 0x0041ea000c101908 */
[----:B------:R-:W-:Y:S05]  /*02d0*/  @!P1 BRA `(.L_x_0) ;  /* 0xfffffffc00b49947 */ /* 0x000fea000383ffff */
[----:B------:R-:W-:Y:S05]  /*02e0*/  EXIT ;  /* 0x000000000000794d */ /* 0x000fea0003800000 */
.L_x_1:
[----:B------:R-:W-:-:S00]  /*02f0*/  BRA `(.L_x_1) ;  /* 0xfffffffc00fc7947 */ /* 0x000fc0000383ffff */
[----:B------:R-:W-:-:S00]  /*0300*/  NOP ;  /* 0x0000000000007918 */ /* 0x000fc00000000000 */
[----:B------:R-:W-:-:S00]  /*0310*/  NOP ;  /* 0x0000000000007918 */ /* 0x000fc00000000000 */
[----:B------:R-:W-:-:S00]  /*0320*/  NOP ;  /* 0x0000000000007918 */ /* 0x000fc00000000000 */
[----:B------:R-:W-:-:S00]  /*0330*/  NOP ;  /* 0x0000000000007918 */ /* 0x000fc00000000000 */
[----:B------:R-:W-:-:S00]  /*0340*/  NOP ;  /* 0x0000000000007918 */ /* 0x000fc00000000000 */
[----:B------:R-:W-:-:S00]  /*0350*/  NOP ;  /* 0x0000000000007918 */ /* 0x000fc00000000000 */
[----:B------:R-:W-:-:S00]  /*0360*/  NOP ;  /* 0x0000000000007918 */ /* 0x000fc00000000000 */
[----:B------:R-:W-:-:S00]  /*0370*/  NOP ;  /* 0x0000000000007918 */ /* 0x000fc00000000000 */
.L_x_2:


//--------------------- .nv.shared.reserved.0     --------------------------
	.section	.nv.shared.reserved.0,"aw",@nobits
	.weak		__nv_reservedSMEM_offset_0_alias
	.size		__nv_reservedSMEM_offset_0_alias, 0, 64
	.other		__nv_reservedSMEM_offset_0_alias,@"STO_CUDA_RESERVED_SHARED STV_DEFAULT"
__nv_reservedSMEM_offset_0_alias:
	.zero		0
	.zero		64


//--------------------- .nv.constant0._Z9transformPfS_iii --------------------------
	.section	.nv.constant0._Z9transformPfS_iii,"a",@progbits
	.sectionflags	@""
	.align	4
.nv.constant0._Z9transformPfS_iii:
	.zero		924


//--------------------- SYMBOLS --------------------------

	.type		.nv.reservedSmem.offset0,@object
	.size		.nv.reservedSmem.offset0,0x4
